//
// Generated by NVIDIA NVVM Compiler
//
// Compiler Build ID: CL-36424714
// Cuda compilation tools, release 13.0, V13.0.88
// Based on NVVM 20.0.0
//

.version 9.0
.target sm_100
.address_size 64

	// .globl	_Z13cudaMatrixAddPfS_S_ii

.visible .entry _Z13cudaMatrixAddPfS_S_ii(
	.param .u64 .ptr .align 1 _Z13cudaMatrixAddPfS_S_ii_param_0,
	.param .u64 .ptr .align 1 _Z13cudaMatrixAddPfS_S_ii_param_1,
	.param .u64 .ptr .align 1 _Z13cudaMatrixAddPfS_S_ii_param_2,
	.param .u32 _Z13cudaMatrixAddPfS_S_ii_param_3,
	.param .u32 _Z13cudaMatrixAddPfS_S_ii_param_4
)
{
	.reg .pred 	%p<4>;
	.reg .b32 	%r<12>;
	.reg .b32 	%f<4>;
	.reg .b64 	%rd<11>;

	ld.param.u64 	%rd1, [_Z13cudaMatrixAddPfS_S_ii_param_0];
	ld.param.u64 	%rd2, [_Z13cudaMatrixAddPfS_S_ii_param_1];
	ld.param.u64 	%rd3, [_Z13cudaMatrixAddPfS_S_ii_param_2];
	ld.param.u32 	%r4, [_Z13cudaMatrixAddPfS_S_ii_param_3];
	ld.param.u32 	%r3, [_Z13cudaMatrixAddPfS_S_ii_param_4];
	mov.u32 	%r5, %ctaid.y;
	mov.u32 	%r6, %ntid.y;
	mov.u32 	%r7, %tid.y;
	mad.lo.s32 	%r1, %r5, %r6, %r7;
	mov.u32 	%r8, %ctaid.x;
	mov.u32 	%r9, %ntid.x;
	mov.u32 	%r10, %tid.x;
	mad.lo.s32 	%r2, %r8, %r9, %r10;
	setp.ge.s32 	%p1, %r1, %r4;
	setp.ge.s32 	%p2, %r2, %r3;
	or.pred  	%p3, %p1, %p2;
	@%p3 bra 	$L__BB0_2;
	cvta.to.global.u64 	%rd4, %rd1;
	cvta.to.global.u64 	%rd5, %rd2;
	cvta.to.global.u64 	%rd6, %rd3;
	mad.lo.s32 	%r11, %r3, %r1, %r2;
	mul.wide.s32 	%rd7, %r11, 4;
	add.s64 	%rd8, %rd4, %rd7;
	ld.global.f32 	%f1, [%rd8];
	add.s64 	%rd9, %rd5, %rd7;
	ld.global.f32 	%f2, [%rd9];
	add.f32 	%f3, %f1, %f2;
	add.s64 	%rd10, %rd6, %rd7;
	st.global.f32 	[%rd10], %f3;
$L__BB0_2:
	ret;

}
	// .globl	_Z14cudaMatrixMultPfS_S_i
.visible .entry _Z14cudaMatrixMultPfS_S_i(
	.param .u64 .ptr .align 1 _Z14cudaMatrixMultPfS_S_i_param_0,
	.param .u64 .ptr .align 1 _Z14cudaMatrixMultPfS_S_i_param_1,
	.param .u64 .ptr .align 1 _Z14cudaMatrixMultPfS_S_i_param_2,
	.param .u32 _Z14cudaMatrixMultPfS_S_i_param_3
)
{
	.reg .pred 	%p<12>;
	.reg .b32 	%r<41>;
	.reg .b32 	%f<55>;
	.reg .b64 	%rd<66>;

	ld.param.u64 	%rd15, [_Z14cudaMatrixMultPfS_S_i_param_0];
	ld.param.u64 	%rd16, [_Z14cudaMatrixMultPfS_S_i_param_1];
	ld.param.u64 	%rd14, [_Z14cudaMatrixMultPfS_S_i_param_2];
	ld.param.u32 	%r17, [_Z14cudaMatrixMultPfS_S_i_param_3];
	cvta.to.global.u64 	%rd1, %rd16;
	cvta.to.global.u64 	%rd2, %rd15;
	mov.u32 	%r18, %ctaid.x;
	mov.u32 	%r19, %ntid.x;
	mov.u32 	%r20, %tid.x;
	mad.lo.s32 	%r1, %r18, %r19, %r20;
	mov.u32 	%r21, %ctaid.y;
	mov.u32 	%r22, %ntid.y;
	mov.u32 	%r23, %tid.y;
	mad.lo.s32 	%r2, %r21, %r22, %r23;
	max.s32 	%r24, %r2, %r1;
	setp.ge.s32 	%p1, %r24, %r17;
	setp.lt.s32 	%p2, %r17, 1;
	or.pred  	%p3, %p1, %p2;
	@%p3 bra 	$L__BB1_12;
	cvta.to.global.u64 	%rd17, %rd14;
	mul.lo.s32 	%r3, %r17, %r2;
	add.s32 	%r26, %r3, %r1;
	mul.wide.s32 	%rd18, %r26, 4;
	add.s64 	%rd3, %rd17, %rd18;
	ld.global.f32 	%f52, [%rd3];
	and.b32  	%r4, %r17, 7;
	setp.lt.u32 	%p4, %r17, 8;
	mov.b32 	%r39, 0;
	@%p4 bra 	$L__BB1_4;
	and.b32  	%r27, %r17, 2147483640;
	neg.s32 	%r37, %r27;
	mul.wide.u32 	%rd19, %r17, 4;
	add.s64 	%rd4, %rd1, %rd19;
	mul.wide.u32 	%rd20, %r17, 8;
	add.s64 	%rd5, %rd1, %rd20;
	mul.wide.u32 	%rd21, %r17, 12;
	add.s64 	%rd6, %rd1, %rd21;
	mul.wide.u32 	%rd22, %r17, 16;
	add.s64 	%rd7, %rd1, %rd22;
	mul.wide.u32 	%rd23, %r17, 20;
	add.s64 	%rd8, %rd1, %rd23;
	mul.wide.u32 	%rd24, %r17, 24;
	add.s64 	%rd9, %rd1, %rd24;
	mul.wide.u32 	%rd25, %r17, 28;
	add.s64 	%rd10, %rd1, %rd25;
	mul.wide.u32 	%rd26, %r3, 4;
	add.s64 	%rd27, %rd26, %rd2;
	add.s64 	%rd65, %rd27, 16;
	mov.u32 	%r36, %r1;
$L__BB1_3:
	.pragma "nounroll";
	and.b32  	%r39, %r17, 2147483640;
	mul.wide.s32 	%rd28, %r36, 4;
	add.s64 	%rd29, %rd4, %rd28;
	add.s64 	%rd30, %rd5, %rd28;
	add.s64 	%rd31, %rd6, %rd28;
	add.s64 	%rd32, %rd7, %rd28;
	add.s64 	%rd33, %rd8, %rd28;
	add.s64 	%rd34, %rd9, %rd28;
	add.s64 	%rd35, %rd10, %rd28;
	add.s64 	%rd36, %rd1, %rd28;
	ld.global.f32 	%f9, [%rd65+-16];
	ld.global.f32 	%f10, [%rd36];
	fma.rn.f32 	%f11, %f9, %f10, %f52;
	st.global.f32 	[%rd3], %f11;
	ld.global.f32 	%f12, [%rd65+-12];
	ld.global.f32 	%f13, [%rd29];
	fma.rn.f32 	%f14, %f12, %f13, %f11;
	st.global.f32 	[%rd3], %f14;
	ld.global.f32 	%f15, [%rd65+-8];
	ld.global.f32 	%f16, [%rd30];
	fma.rn.f32 	%f17, %f15, %f16, %f14;
	st.global.f32 	[%rd3], %f17;
	ld.global.f32 	%f18, [%rd65+-4];
	ld.global.f32 	%f19, [%rd31];
	fma.rn.f32 	%f20, %f18, %f19, %f17;
	st.global.f32 	[%rd3], %f20;
	ld.global.f32 	%f21, [%rd65];
	ld.global.f32 	%f22, [%rd32];
	fma.rn.f32 	%f23, %f21, %f22, %f20;
	st.global.f32 	[%rd3], %f23;
	ld.global.f32 	%f24, [%rd65+4];
	ld.global.f32 	%f25, [%rd33];
	fma.rn.f32 	%f26, %f24, %f25, %f23;
	st.global.f32 	[%rd3], %f26;
	ld.global.f32 	%f27, [%rd65+8];
	ld.global.f32 	%f28, [%rd34];
	fma.rn.f32 	%f29, %f27, %f28, %f26;
	st.global.f32 	[%rd3], %f29;
	ld.global.f32 	%f30, [%rd65+12];
	ld.global.f32 	%f31, [%rd35];
	fma.rn.f32 	%f52, %f30, %f31, %f29;
	st.global.f32 	[%rd3], %f52;
	add.s32 	%r37, %r37, 8;
	shl.b32 	%r28, %r17, 3;
	add.s32 	%r36, %r36, %r28;
	add.s64 	%rd65, %rd65, 32;
	setp.ne.s32 	%p5, %r37, 0;
	@%p5 bra 	$L__BB1_3;
$L__BB1_4:
	setp.eq.s32 	%p6, %r4, 0;
	@%p6 bra 	$L__BB1_12;
	and.b32  	%r12, %r17, 3;
	setp.lt.u32 	%p7, %r4, 4;
	@%p7 bra 	$L__BB1_7;
	add.s32 	%r29, %r39, %r3;
	mul.wide.u32 	%rd37, %r29, 4;
	add.s64 	%rd38, %rd2, %rd37;
	ld.global.f32 	%f32, [%rd38];
	mad.lo.s32 	%r30, %r39, %r17, %r1;
	mul.wide.s32 	%rd39, %r30, 4;
	add.s64 	%rd40, %rd1, %rd39;
	ld.global.f32 	%f33, [%rd40];
	fma.rn.f32 	%f34, %f32, %f33, %f52;
	st.global.f32 	[%rd3], %f34;
	cvt.u64.u32 	%rd41, %r3;
	cvt.u64.u32 	%rd42, %r39;
	add.s64 	%rd43, %rd42, %rd41;
	shl.b64 	%rd44, %rd43, 2;
	add.s64 	%rd45, %rd2, %rd44;
	ld.global.f32 	%f35, [%rd45+4];
	mul.wide.u32 	%rd46, %r17, 4;
	add.s64 	%rd47, %rd40, %rd46;
	ld.global.f32 	%f36, [%rd47];
	fma.rn.f32 	%f37, %f35, %f36, %f34;
	st.global.f32 	[%rd3], %f37;
	ld.global.f32 	%f38, [%rd45+8];
	add.s64 	%rd48, %rd47, %rd46;
	ld.global.f32 	%f39, [%rd48];
	fma.rn.f32 	%f40, %f38, %f39, %f37;
	st.global.f32 	[%rd3], %f40;
	ld.global.f32 	%f41, [%rd45+12];
	add.s64 	%rd49, %rd48, %rd46;
	ld.global.f32 	%f42, [%rd49];
	fma.rn.f32 	%f52, %f41, %f42, %f40;
	st.global.f32 	[%rd3], %f52;
	add.s32 	%r39, %r39, 4;
$L__BB1_7:
	setp.eq.s32 	%p8, %r12, 0;
	@%p8 bra 	$L__BB1_12;
	setp.eq.s32 	%p9, %r12, 1;
	@%p9 bra 	$L__BB1_10;
	add.s32 	%r31, %r39, %r3;
	mul.wide.u32 	%rd50, %r31, 4;
	add.s64 	%rd51, %rd2, %rd50;
	ld.global.f32 	%f43, [%rd51];
	mad.lo.s32 	%r32, %r39, %r17, %r1;
	mul.wide.s32 	%rd52, %r32, 4;
	add.s64 	%rd53, %rd1, %rd52;
	ld.global.f32 	%f44, [%rd53];
	fma.rn.f32 	%f45, %f43, %f44, %f52;
	st.global.f32 	[%rd3], %f45;
	cvt.u64.u32 	%rd54, %r3;
	cvt.u64.u32 	%rd55, %r39;
	add.s64 	%rd56, %rd55, %rd54;
	shl.b64 	%rd57, %rd56, 2;
	add.s64 	%rd58, %rd2, %rd57;
	ld.global.f32 	%f46, [%rd58+4];
	mul.wide.u32 	%rd59, %r17, 4;
	add.s64 	%rd60, %rd53, %rd59;
	ld.global.f32 	%f47, [%rd60];
	fma.rn.f32 	%f52, %f46, %f47, %f45;
	st.global.f32 	[%rd3], %f52;
	add.s32 	%r39, %r39, 2;
$L__BB1_10:
	and.b32  	%r33, %r17, 1;
	setp.eq.b32 	%p10, %r33, 1;
	not.pred 	%p11, %p10;
	@%p11 bra 	$L__BB1_12;
	add.s32 	%r34, %r39, %r3;
	mul.wide.u32 	%rd61, %r34, 4;
	add.s64 	%rd62, %rd2, %rd61;
	ld.global.f32 	%f48, [%rd62];
	mad.lo.s32 	%r35, %r39, %r17, %r1;
	mul.wide.s32 	%rd63, %r35, 4;
	add.s64 	%rd64, %rd1, %rd63;
	ld.global.f32 	%f49, [%rd64];
	fma.rn.f32 	%f50, %f48, %f49, %f52;
	st.global.f32 	[%rd3], %f50;
$L__BB1_12:
	ret;

}


// ===== COMPILED SASS (sm_100) =====

	.target	sm_100

	.elftype	@"ET_EXEC"


//--------------------- .note.nv.tkinfo           --------------------------
	.section	.note.nv.tkinfo,"",@"SHT_NOTE"
	.sectionflags	@"SHF_NOTE_NV_TKINFO"
	.tkinfo
        /*0018*/ 	.word	0x00000002
        /*0030*/ 	.string	""
        /*0030*/ 	.string	"ptxas"
        /*0030*/ 	.string	"Cuda compilation tools, release 13.0, V13.0.88"
        /*0030*/ 	.string	"Build cuda_13.0.r13.0/compiler.36424714_0"
        /*0030*/ 	.string	"-arch sm_100 -m 64 "



//--------------------- .note.nv.cuinfo           --------------------------
	.section	.note.nv.cuinfo,"",@"SHT_NOTE"
	.sectionflags	@"SHF_NOTE_NV_CUINFO"
        /*0018*/ 	.short	0x0002
        /*001a*/ 	.short	0x0064
        /*001c*/ 	.short	0x0082
	.zero		2


//--------------------- .nv.info                  --------------------------
	.section	.nv.info,"",@"SHT_CUDA_INFO"
	.align	4


	//----- nvinfo : EIATTR_REGCOUNT
	.align		4
        /*0000*/ 	.byte	0x04, 0x2f
        /*0002*/ 	.short	(.L_1 - .L_0)
	.align		4
.L_0:
        /*0004*/ 	.word	index@(_Z13cudaMatrixAddPfS_S_ii)
        /*0008*/ 	.word	0x0000000c


	//----- nvinfo : EIATTR_FRAME_SIZE
	.align		4
.L_1:
        /*000c*/ 	.byte	0x04, 0x11
        /*000e*/ 	.short	(.L_3 - .L_2)
	.align		4
.L_2:
        /*0010*/ 	.word	index@(_Z13cudaMatrixAddPfS_S_ii)
        /*0014*/ 	.word	0x00000000


	//----- nvinfo : EIATTR_REGCOUNT
	.align		4
.L_3:
        /*0018*/ 	.byte	0x04, 0x2f
        /*001a*/ 	.short	(.L_5 - .L_4)
	.align		4
.L_4:
        /*001c*/ 	.word	index@(_Z14cudaMatrixMultPfS_S_i)
        /*0020*/ 	.word	0x00000018


	//----- nvinfo : EIATTR_FRAME_SIZE
	.align		4
.L_5:
        /*0024*/ 	.byte	0x04, 0x11
        /*0026*/ 	.short	(.L_7 - .L_6)
	.align		4
.L_6:
        /*0028*/ 	.word	index@(_Z14cudaMatrixMultPfS_S_i)
        /*002c*/ 	.word	0x00000000


	//----- nvinfo : EIATTR_MIN_STACK_SIZE
	.align		4
.L_7:
        /*0030*/ 	.byte	0x04, 0x12
        /*0032*/ 	.short	(.L_9 - .L_8)
	.align		4
.L_8:
        /*0034*/ 	.word	index@(_Z14cudaMatrixMultPfS_S_i)
        /*0038*/ 	.word	0x00000000


	//----- nvinfo : EIATTR_MIN_STACK_SIZE
	.align		4
.L_9:
        /*003c*/ 	.byte	0x04, 0x12
        /*003e*/ 	.short	(.L_11 - .L_10)
	.align		4
.L_10:
        /*0040*/ 	.word	index@(_Z13cudaMatrixAddPfS_S_ii)
        /*0044*/ 	.word	0x00000000
.L_11:


//--------------------- .nv.compat                --------------------------
	.section	.nv.compat,"",@"SHT_CUDA_COMPAT_INFO"
	.align	4
        /*0000*/ 	.byte	0x02, 0x09, 0x00, 0x00, 0x02, 0x02, 0x01, 0x00, 0x02, 0x05, 0x05, 0x00, 0x03, 0x07, 0x01, 0x01
        /*0010*/ 	.byte	0x02, 0x03, 0x00, 0x00, 0x02, 0x06, 0x01, 0x00, 0x04, 0x0b, 0x08, 0x00, 0x09, 0x00, 0x00, 0x00
        /*0020*/ 	.byte	0x00, 0x00, 0x00, 0x00


//--------------------- .nv.info._Z14cudaMatrixMultPfS_S_i --------------------------
	.section	.nv.info._Z14cudaMatrixMultPfS_S_i,"",@"SHT_CUDA_INFO"
	.sectionflags	@""
	.align	4


	//----- nvinfo : EIATTR_CUDA_API_VERSION
	.align		4
        /*0000*/ 	.byte	0x04, 0x37
        /*0002*/ 	.short	(.L_13 - .L_12)
.L_12:
        /*0004*/ 	.word	0x00000082


	//----- nvinfo : EIATTR_KPARAM_INFO
	.align		4
.L_13:
        /*0008*/ 	.byte	0x04, 0x17
        /*000a*/ 	.short	(.L_15 - .L_14)
.L_14:
        /*000c*/ 	.word	0x00000000
        /*0010*/ 	.short	0x0003
        /*0012*/ 	.short	0x0018
        /*0014*/ 	.byte	0x00, 0xf0, 0x11, 0x00


	//----- nvinfo : EIATTR_KPARAM_INFO
	.align		4
.L_15:
        /*0018*/ 	.byte	0x04, 0x17
        /*001a*/ 	.short	(.L_17 - .L_16)
.L_16:
        /*001c*/ 	.word	0x00000000
        /*0020*/ 	.short	0x0002
        /*0022*/ 	.short	0x0010
        /*0024*/ 	.byte	0x00, 0xf5, 0x21, 0x00


	//----- nvinfo : EIATTR_KPARAM_INFO
	.align		4
.L_17:
        /*0028*/ 	.byte	0x04, 0x17
        /*002a*/ 	.short	(.L_19 - .L_18)
.L_18:
        /*002c*/ 	.word	0x00000000
        /*0030*/ 	.short	0x0001
        /*0032*/ 	.short	0x0008
        /*0034*/ 	.byte	0x00, 0xf5, 0x21, 0x00


	//----- nvinfo : EIATTR_KPARAM_INFO
	.align		4
.L_19:
        /*0038*/ 	.byte	0x04, 0x17
        /*003a*/ 	.short	(.L_21 - .L_20)
.L_20:
        /*003c*/ 	.word	0x00000000
        /*0040*/ 	.short	0x0000
        /*0042*/ 	.short	0x0000
        /*0044*/ 	.byte	0x00, 0xf5, 0x21, 0x00


	//----- nvinfo : EIATTR_SPARSE_MMA_MASK
	.align		4
.L_21:
        /*0048*/ 	.byte	0x03, 0x50
        /*004a*/ 	.short	0x0000


	//----- nvinfo : EIATTR_MAXREG_COUNT
	.align		4
        /*004c*/ 	.byte	0x03, 0x1b
        /*004e*/ 	.short	0x00ff


	//----- nvinfo : EIATTR_MERCURY_ISA_VERSION
	.align		4
        /*0050*/ 	.byte	0x03, 0x5f
        /*0052*/ 	.short	0x0101


	//----- nvinfo : EIATTR_VRC_CTA_INIT_COUNT
	.align		4
        /*0054*/ 	.byte	0x02, 0x4a
	.zero		1
	.zero		1


	//----- nvinfo : EIATTR_EXIT_INSTR_OFFSETS
	.align		4
        /*0058*/ 	.byte	0x04, 0x1c
        /*005a*/ 	.short	(.L_23 - .L_22)


	//   ....[0]....
.L_22:
        /*005c*/ 	.word	0x000000e0


	//   ....[1]....
        /*0060*/ 	.word	0x00000650


	//   ....[2]....
        /*0064*/ 	.word	0x000008c0


	//   ....[3]....
        /*0068*/ 	.word	0x00000a80


	//   ....[4]....
        /*006c*/ 	.word	0x00000b30


	//----- nvinfo : EIATTR_CBANK_PARAM_SIZE
	.align		4
.L_23:
        /*0070*/ 	.byte	0x03, 0x19
        /*0072*/ 	.short	0x001c


	//----- nvinfo : EIATTR_PARAM_CBANK
	.align		4
        /*0074*/ 	.byte	0x04, 0x0a
        /*0076*/ 	.short	(.L_25 - .L_24)
	.align		4
.L_24:
        /*0078*/ 	.word	index@(.nv.constant0._Z14cudaMatrixMultPfS_S_i)
        /*007c*/ 	.short	0x0380
        /*007e*/ 	.short	0x001c


	//----- nvinfo : EIATTR_SW_WAR
	.align		4
.L_25:
        /*0080*/ 	.byte	0x04, 0x36
        /*0082*/ 	.short	(.L_27 - .L_26)
.L_26:
        /*0084*/ 	.word	0x00000008
.L_27:


//--------------------- .nv.info._Z13cudaMatrixAddPfS_S_ii --------------------------
	.section	.nv.info._Z13cudaMatrixAddPfS_S_ii,"",@"SHT_CUDA_INFO"
	.sectionflags	@""
	.align	4


	//----- nvinfo : EIATTR_CUDA_API_VERSION
	.align		4
        /*0000*/ 	.byte	0x04, 0x37
        /*0002*/ 	.short	(.L_29 - .L_28)
.L_28:
        /*0004*/ 	.word	0x00000082


	//----- nvinfo : EIATTR_KPARAM_INFO
	.align		4
.L_29:
        /*0008*/ 	.byte	0x04, 0x17
        /*000a*/ 	.short	(.L_31 - .L_30)
.L_30:
        /*000c*/ 	.word	0x00000000
        /*0010*/ 	.short	0x0004
        /*0012*/ 	.short	0x001c
        /*0014*/ 	.byte	0x00, 0xf0, 0x11, 0x00


	//----- nvinfo : EIATTR_KPARAM_INFO
	.align		4
.L_31:
        /*0018*/ 	.byte	0x04, 0x17
        /*001a*/ 	.short	(.L_33 - .L_32)
.L_32:
        /*001c*/ 	.word	0x00000000
        /*0020*/ 	.short	0x0003
        /*0022*/ 	.short	0x0018
        /*0024*/ 	.byte	0x00, 0xf0, 0x11, 0x00


	//----- nvinfo : EIATTR_KPARAM_INFO
	.align		4
.L_33:
        /*0028*/ 	.byte	0x04, 0x17
        /*002a*/ 	.short	(.L_35 - .L_34)
.L_34:
        /*002c*/ 	.word	0x00000000
        /*0030*/ 	.short	0x0002
        /*0032*/ 	.short	0x0010
        /*0034*/ 	.byte	0x00, 0xf5, 0x21, 0x00


	//----- nvinfo : EIATTR_KPARAM_INFO
	.align		4
.L_35:
        /*0038*/ 	.byte	0x04, 0x17
        /*003a*/ 	.short	(.L_37 - .L_36)
.L_36:
        /*003c*/ 	.word	0x00000000
        /*0040*/ 	.short	0x0001
        /*0042*/ 	.short	0x0008
        /*0044*/ 	.byte	0x00, 0xf5, 0x21, 0x00


	//----- nvinfo : EIATTR_KPARAM_INFO
	.align		4
.L_37:
        /*0048*/ 	.byte	0x04, 0x17
        /*004a*/ 	.short	(.L_39 - .L_38)
.L_38:
        /*004c*/ 	.word	0x00000000
        /*0050*/ 	.short	0x0000
        /*0052*/ 	.short	0x0000
        /*0054*/ 	.byte	0x00, 0xf5, 0x21, 0x00


	//----- nvinfo : EIATTR_SPARSE_MMA_MASK
	.align		4
.L_39:
        /*0058*/ 	.byte	0x03, 0x50
        /*005a*/ 	.short	0x0000


	//----- nvinfo : EIATTR_MAXREG_COUNT
	.align		4
        /*005c*/ 	.byte	0x03, 0x1b
        /*005e*/ 	.short	0x00ff


	//----- nvinfo : EIATTR_MERCURY_ISA_VERSION
	.align		4
        /*0060*/ 	.byte	0x03, 0x5f
        /*0062*/ 	.short	0x0101


	//----- nvinfo : EIATTR_VRC_CTA_INIT_COUNT
	.align		4
        /*0064*/ 	.byte	0x02, 0x4a
	.zero		1
	.zero		1


	//----- nvinfo : EIATTR_EXIT_INSTR_OFFSETS
	.align		4
        /*0068*/ 	.byte	0x04, 0x1c
        /*006a*/ 	.short	(.L_41 - .L_40)


	//   ....[0]....
.L_40:
        /*006c*/ 	.word	0x000000c0


	//   ....[1]....
        /*0070*/ 	.word	0x00000190


	//----- nvinfo : EIATTR_CBANK_PARAM_SIZE
	.align		4
.L_41:
        /*0074*/ 	.byte	0x03, 0x19
        /*0076*/ 	.short	0x0020


	//----- nvinfo : EIATTR_PARAM_CBANK
	.align		4
        /*0078*/ 	.byte	0x04, 0x0a
        /*007a*/ 	.short	(.L_43 - .L_42)
	.align		4
.L_42:
        /*007c*/ 	.word	index@(.nv.constant0._Z13cudaMatrixAddPfS_S_ii)
        /*0080*/ 	.short	0x0380
        /*0082*/ 	.short	0x0020


	//----- nvinfo : EIATTR_SW_WAR
	.align		4
.L_43:
        /*0084*/ 	.byte	0x04, 0x36
        /*0086*/ 	.short	(.L_45 - .L_44)
.L_44:
        /*0088*/ 	.word	0x00000008
.L_45:


//--------------------- .nv.callgraph             --------------------------
	.section	.nv.callgraph,"",@"SHT_CUDA_CALLGRAPH"
	.align	4
	.sectionentsize	8
	.align		4
        /*0000*/ 	.word	0x00000000
	.align		4
        /*0004*/ 	.word	0xffffffff
	.align		4
        /*0008*/ 	.word	0x00000000
	.align		4
        /*000c*/ 	.word	0xfffffffe
	.align		4
        /*0010*/ 	.word	0x00000000
	.align		4
        /*0014*/ 	.word	0xfffffffd
	.align		4
        /*0018*/ 	.word	0x00000000
	.align		4
        /*001c*/ 	.word	0xfffffffc


//--------------------- .text._Z14cudaMatrixMultPfS_S_i --------------------------
	.section	.text._Z14cudaMatrixMultPfS_S_i,"ax",@progbits
	.align	128
        .global         _Z14cudaMatrixMultPfS_S_i
        .type           _Z14cudaMatrixMultPfS_S_i,@function
        .size           _Z14cudaMatrixMultPfS_S_i,(.L_x_6 - _Z14cudaMatrixMultPfS_S_i)
        .other          _Z14cudaMatrixMultPfS_S_i,@"STO_CUDA_ENTRY STV_DEFAULT"
_Z14cudaMatrixMultPfS_S_i:
.text._Z14cudaMatrixMultPfS_S_i:
[----:B------:R-:W-:Y:S01]  /*0000*/  LDC R1, c[0x0][0x37c] ;  /* 0x0000df00ff017b82 */ /* 0x000fe20000000800 */
[----:B------:R-:W0:Y:S07]  /*0010*/  S2R R3, SR_TID.X ;  /* 0x0000000000037919 */ /* 0x000e2e0000002100 */
[----:B------:R-:W0:Y:S01]  /*0020*/  LDC R0, c[0x0][0x360] ;  /* 0x0000d800ff007b82 */ /* 0x000e220000000800 */
[----:B------:R-:W1:Y:S01]  /*0030*/  LDCU UR18, c[0x0][0x398] ;  /* 0x00007300ff1277ac */ /* 0x000e620008000800 */
[----:B------:R-:W2:Y:S06]  /*0040*/  S2R R2, SR_TID.Y ;  /* 0x0000000000027919 */ /* 0x000eac0000002200 */
[----:B------:R-:W0:Y:S08]  /*0050*/  S2UR UR4, SR_CTAID.X ;  /* 0x00000000000479c3 */ /* 0x000e300000002500 */
[----:B------:R-:W2:Y:S01]  /*0060*/  S2UR UR5, SR_CTAID.Y ;  /* 0x00000000000579c3 */ /* 0x000ea20000002600 */
[----:B-1----:R-:W-:-:S07]  /*0070*/  UISETP.GE.AND UP0, UPT, UR18, 0x1, UPT ;  /* 0x000000011200788c */ /* 0x002fce000bf06270 */
[----:B------:R-:W2:Y:S01]  /*0080*/  LDC R5, c[0x0][0x364] ;  /* 0x0000d900ff057b82 */ /* 0x000ea20000000800 */
[----:B------:R-:W-:Y:S01]  /*0090*/  PLOP3.LUT P0, PT, PT, PT, UP0, 0x80, 0x8 ;  /* 0x000000000008781c */ /* 0x000fe20003f0f008 */
[----:B0-----:R-:W-:Y:S02]  /*00a0*/  IMAD R0, R0, UR4, R3 ;  /* 0x0000000400007c24 */ /* 0x001fe4000f8e0203 */
[----:B--2---:R-:W-:-:S05]  /*00b0*/  IMAD R5, R5, UR5, R2 ;  /* 0x0000000505057c24 */ /* 0x004fca000f8e0202 */
[----:B------:R-:W-:-:S04]  /*00c0*/  VIMNMX R2, PT, PT, R0, R5, !PT ;  /* 0x0000000500027248 */ /* 0x000fc80007fe0100 */
[----:B------:R-:W-:-:S13]  /*00d0*/  ISETP.GE.OR P0, PT, R2, UR18, !P0 ;  /* 0x0000001202007c0c */ /* 0x000fda000c706670 */
[----:B------:R-:W-:Y:S05]  /*00e0*/  @P0 EXIT ;  /* 0x000000000000094d */ /* 0x000fea0003800000 */
[----:B------:R-:W0:Y:S01]  /*00f0*/  LDC.64 R2, c[0x0][0x390] ;  /* 0x0000e400ff027b82 */ /* 0x000e220000000a00 */
[----:B------:R-:W1:Y:S01]  /*0100*/  LDCU.64 UR16, c[0x0][0x358] ;  /* 0x00006b00ff1077ac */ /* 0x000e620008000a00 */
[----:B------:R-:W-:-:S05]  /*0110*/  IMAD R5, R5, UR18, RZ ;  /* 0x0000001205057c24 */ /* 0x000fca000f8e02ff */
[----:B------:R-:W-:-:S05]  /*0120*/  IADD3 R7, PT, PT, R0, R5, RZ ;  /* 0x0000000500077210 */ /* 0x000fca0007ffe0ff */
[----:B0-----:R-:W-:-:S05]  /*0130*/  IMAD.WIDE R2, R7, 0x4, R2 ;  /* 0x0000000407027825 */ /* 0x001fca00078e0202 */
[----:B-1----:R0:W5:Y:S01]  /*0140*/  LDG.E R7, desc[UR16][R2.64] ;  /* 0x0000001002077981 */ /* 0x002162000c1e1900 */
[----:B------:R-:W-:Y:S01]  /*0150*/  UISETP.GE.U32.AND UP0, UPT, UR18, 0x8, UPT ;  /* 0x000000081200788c */ /* 0x000fe2000bf06070 */
[----:B------:R-:W-:-:S08]  /*0160*/  HFMA2 R4, -RZ, RZ, 0, 0 ;  /* 0x00000000ff047431 */ /* 0x000fd000000001ff */
[----:B0-----:R-:W-:Y:S05]  /*0170*/  BRA.U !UP0, `(.L_x_0) ;  /* 0x00000005082c7547 */ /* 0x001fea000b800000 */
[----:B------:R-:W0:Y:S01]  /*0180*/  LDCU.128 UR20, c[0x0][0x380] ;  /* 0x00007000ff1477ac */ /* 0x000e220008000c00 */
[----:B------:R-:W-:Y:S01]  /*0190*/  MOV R4, R0 ;  /* 0x0000000000047202 */ /* 0x000fe20000000f00 */
[----:B------:R-:W-:-:S04]  /*01a0*/  ULOP3.LUT UR4, UR18, 0x7ffffff8, URZ, 0xc0, !UPT ;  /* 0x7ffffff812047892 */ /* 0x000fc8000f8ec0ff */
[----:B------:R-:W-:Y:S01]  /*01b0*/  UIADD3 UR4, UPT, UPT, -UR4, URZ, URZ ;  /* 0x000000ff04047290 */ /* 0x000fe2000fffe1ff */
[----:B0-----:R-:W-:Y:S01]  /*01c0*/  MOV R8, UR20 ;  /* 0x0000001400087c02 */ /* 0x001fe20008000f00 */
[----:B------:R-:W-:Y:S01]  /*01d0*/  UIMAD.WIDE.U32 UR6, UR18, 0xc, UR22 ;  /* 0x0000000c120678a5 */ /* 0x000fe2000f8e0016 */
[----:B------:R-:W-:Y:S01]  /*01e0*/  MOV R9, UR21 ;  /* 0x0000001500097c02 */ /* 0x000fe20008000f00 */
[----:B------:R-:W-:Y:S02]  /*01f0*/  UIMAD.WIDE.U32 UR8, UR18, 0x10, UR22 ;  /* 0x00000010120878a5 */ /* 0x000fe4000f8e0016 */
[----:B------:R-:W-:Y:S01]  /*0200*/  UIMAD.WIDE.U32 UR10, UR18, 0x14, UR22 ;  /* 0x00000014120a78a5 */ /* 0x000fe2000f8e0016 */
[----:B------:R-:W-:Y:S01]  /*0210*/  IMAD.WIDE.U32 R8, R5, 0x4, R8 ;  /* 0x0000000405087825 */ /* 0x000fe200078e0008 */
[----:B------:R-:W-:Y:S02]  /*0220*/  UIMAD.WIDE.U32 UR12, UR18, 0x18, UR22 ;  /* 0x00000018120c78a5 */ /* 0x000fe4000f8e0016 */
[----:B------:R-:W-:Y:S01]  /*0230*/  UIMAD.WIDE.U32 UR14, UR18, 0x1c, UR22 ;  /* 0x0000001c120e78a5 */ /* 0x000fe2000f8e0016 */
[----:B------:R-:W-:-:S04]  /*0240*/  IADD3 R6, P0, PT, R8, 0x10, RZ ;  /* 0x0000001008067810 */ /* 0x000fc80007f1e0ff */
[----:B------:R-:W-:-:S09]  /*0250*/  IADD3.X R9, PT, PT, RZ, R9, RZ, P0, !PT ;  /* 0x00000009ff097210 */ /* 0x000fd200007fe4ff */
.L_x_1:
[----:B------:R-:W-:Y:S02]  /*0260*/  MOV R11, 0x4 ;  /* 0x00000004000b7802 */ /* 0x000fe40000000f00 */
[----:B------:R-:W-:-:S03]  /*0270*/  MOV R8, R6 ;  /* 0x0000000600087202 */ /* 0x000fc60000000f00 */
[----:B------:R-:W-:Y:S02]  /*0280*/  IMAD.WIDE R10, R4, R11, UR22 ;  /* 0x00000016040a7e25 */ /* 0x000fe4000f8e020b */
[----:B------:R-:W2:Y:S04]  /*0290*/  LDG.E R6, desc[UR16][R8.64+-0x10] ;  /* 0xfffff01008067981 */ /* 0x000ea8000c1e1900 */
[----:B------:R-:W2:Y:S01]  /*02a0*/  LDG.E R10, desc[UR16][R10.64] ;  /* 0x000000100a0a7981 */ /* 0x000ea2000c1e1900 */
[----:B------:R-:W-:-:S06]  /*02b0*/  UIMAD.WIDE.U32 UR20, UR18, 0x4, UR22 ;  /* 0x00000004121478a5 */ /* 0x000fcc000f8e0016 */
[----:B------:R-:W-:Y:S02]  /*02c0*/  MOV R12, UR20 ;  /* 0x00000014000c7c02 */ /* 0x000fe40008000f00 */
[----:B------:R-:W-:Y:S01]  /*02d0*/  MOV R13, UR21 ;  /* 0x00000015000d7c02 */ /* 0x000fe20008000f00 */
[----:B--2--5:R-:W-:Y:S02]  /*02e0*/  FFMA R15, R6, R10, R7 ;  /* 0x0000000a060f7223 */ /* 0x024fe40000000007 */
[----:B-1----:R-:W-:-:S03]  /*02f0*/  IMAD.WIDE R6, R4, 0x4, R12 ;  /* 0x0000000404067825 */ /* 0x002fc600078e020c */
[----:B------:R0:W-:Y:S04]  /*0300*/  STG.E desc[UR16][R2.64], R15 ;  /* 0x0000000f02007986 */ /* 0x0001e8000c101910 */
[----:B------:R-:W2:Y:S04]  /*0310*/  LDG.E R6, desc[UR16][R6.64] ;  /* 0x0000001006067981 */ /* 0x000ea8000c1e1900 */
[----:B------:R-:W2:Y:S01]  /*0320*/  LDG.E R14, desc[UR16][R8.64+-0xc] ;  /* 0xfffff410080e7981 */ /* 0x000ea2000c1e1900 */
[----:B------:R-:W-:-:S06]  /*0330*/  UIMAD.WIDE.U32 UR20, UR18, 0x8, UR22 ;  /* 0x00000008121478a5 */ /* 0x000fcc000f8e0016 */
[----:B------:R-:W-:Y:S02]  /*0340*/  MOV R12, UR20 ;  /* 0x00000014000c7c02 */ /* 0x000fe40008000f00 */
[----:B------:R-:W-:-:S03]  /*0350*/  MOV R13, UR21 ;  /* 0x00000015000d7c02 */ /* 0x000fc60008000f00 */
[----:B------:R-:W-:-:S04]  /*0360*/  IMAD.WIDE R10, R4, 0x4, R12 ;  /* 0x00000004040a7825 */ /* 0x000fc800078e020c */
[----:B--2---:R-:W-:-:S05]  /*0370*/  FFMA R17, R14, R6, R15 ;  /* 0x000000060e117223 */ /* 0x004fca000000000f */
[----:B------:R1:W-:Y:S04]  /*0380*/  STG.E desc[UR16][R2.64], R17 ;  /* 0x0000001102007986 */ /* 0x0003e8000c101910 */
[----:B------:R-:W0:Y:S04]  /*0390*/  LDG.E R10, desc[UR16][R10.64] ;  /* 0x000000100a0a7981 */ /* 0x000e28000c1e1900 */
[----:B------:R-:W0:Y:S01]  /*03a0*/  LDG.E R12, desc[UR16][R8.64+-0x8] ;  /* 0xfffff810080c7981 */ /* 0x000e22000c1e1900 */
[----:B------:R-:W-:-:S05]  /*03b0*/  HFMA2 R13, -RZ, RZ, 0, 2.384185791015625e-07 ;  /* 0x00000004ff0d7431 */ /* 0x000fca00000001ff */
[----:B------:R-:W-:-:S04]  /*03c0*/  IMAD.WIDE R6, R4, R13, UR6 ;  /* 0x0000000604067e25 */ /* 0x000fc8000f8e020d */
[----:B0-----:R-:W-:-:S05]  /*03d0*/  FFMA R15, R12, R10, R17 ;  /* 0x0000000a0c0f7223 */ /* 0x001fca0000000011 */
[----:B------:R0:W-:Y:S04]  /*03e0*/  STG.E desc[UR16][R2.64], R15 ;  /* 0x0000000f02007986 */ /* 0x0001e8000c101910 */
[----:B------:R-:W2:Y:S04]  /*03f0*/  LDG.E R6, desc[UR16][R6.64] ;  /* 0x0000001006067981 */ /* 0x000ea8000c1e1900 */
[----:B------:R-:W2:Y:S02]  /*0400*/  LDG.E R12, desc[UR16][R8.64+-0x4] ;  /* 0xfffffc10080c7981 */ /* 0x000ea4000c1e1900 */
[----:B--2---:R-:W-:Y:S01]  /*0410*/  FFMA R19, R12, R6, R15 ;  /* 0x000000060c137223 */ /* 0x004fe2000000000f */
[----:B------:R-:W-:-:S04]  /*0420*/  IMAD.WIDE R12, R4, R13, UR8 ;  /* 0x00000008040c7e25 */ /* 0x000fc8000f8e020d */
[----:B------:R2:W-:Y:S04]  /*0430*/  STG.E desc[UR16][R2.64], R19 ;  /* 0x0000001302007986 */ /* 0x0005e8000c101910 */
[----:B------:R-:W1:Y:S04]  /*0440*/  LDG.E R12, desc[UR16][R12.64] ;  /* 0x000000100c0c7981 */ /* 0x000e68000c1e1900 */
[----:B------:R-:W1:Y:S01]  /*0450*/  LDG.E R10, desc[UR16][R8.64] ;  /* 0x00000010080a7981 */ /* 0x000e62000c1e1900 */
[----:B------:R-:W-:Y:S01]  /*0460*/  MOV R11, 0x4 ;  /* 0x00000004000b7802 */ /* 0x000fe20000000f00 */
[----:B-1----:R-:W-:-:S04]  /*0470*/  FFMA R17, R10, R12, R19 ;  /* 0x0000000c0a117223 */ /* 0x002fc80000000013 */
[----:B------:R-:W-:Y:S01]  /*0480*/  IMAD.WIDE R10, R4, R11, UR10 ;  /* 0x0000000a040a7e25 */ /* 0x000fe2000f8e020b */
[----:B------:R1:W-:Y:S05]  /*0490*/  STG.E desc[UR16][R2.64], R17 ;  /* 0x0000001102007986 */ /* 0x0003ea000c101910 */
[----:B------:R-:W3:Y:S04]  /*04a0*/  LDG.E R10, desc[UR16][R10.64] ;  /* 0x000000100a0a7981 */ /* 0x000ee8000c1e1900 */
[----:B------:R-:W3:Y:S01]  /*04b0*/  LDG.E R6, desc[UR16][R8.64+0x4] ;  /* 0x0000041008067981 */ /* 0x000ee2000c1e1900 */
[----:B0-----:R-:W-:-:S04]  /*04c0*/  IMAD.MOV.U32 R15, RZ, RZ, 0x4 ;  /* 0x00000004ff0f7424 */ /* 0x001fc800078e00ff */
[----:B------:R-:W-:-:S04]  /*04d0*/  IMAD.WIDE R14, R4, R15, UR12 ;  /* 0x0000000c040e7e25 */ /* 0x000fc8000f8e020f */
[----:B---3--:R-:W-:-:S05]  /*04e0*/  FFMA R21, R6, R10, R17 ;  /* 0x0000000a06157223 */ /* 0x008fca0000000011 */
[----:B------:R1:W-:Y:S04]  /*04f0*/  STG.E desc[UR16][R2.64], R21 ;  /* 0x0000001502007986 */ /* 0x0003e8000c101910 */
[----:B------:R-:W2:Y:S04]  /*0500*/  LDG.E R14, desc[UR16][R14.64] ;  /* 0x000000100e0e7981 */ /* 0x000ea8000c1e1900 */
[----:B------:R-:W2:Y:S01]  /*0510*/  LDG.E R6, desc[UR16][R8.64+0x8] ;  /* 0x0000081008067981 */ /* 0x000ea2000c1e1900 */
[----:B------:R-:W-:-:S05]  /*0520*/  HFMA2 R13, -RZ, RZ, 0, 2.384185791015625e-07 ;  /* 0x00000004ff0d7431 */ /* 0x000fca00000001ff */
[----:B------:R-:W-:-:S04]  /*0530*/  IMAD.WIDE R12, R4, R13, UR14 ;  /* 0x0000000e040c7e25 */ /* 0x000fc8000f8e020d */
[----:B--2---:R-:W-:-:S05]  /*0540*/  FFMA R19, R6, R14, R21 ;  /* 0x0000000e06137223 */ /* 0x004fca0000000015 */
[----:B------:R1:W-:Y:S04]  /*0550*/  STG.E desc[UR16][R2.64], R19 ;  /* 0x0000001302007986 */ /* 0x0003e8000c101910 */
[----:B------:R-:W2:Y:S04]  /*0560*/  LDG.E R12, desc[UR16][R12.64] ;  /* 0x000000100c0c7981 */ /* 0x000ea8000c1e1900 */
[----:B------:R-:W2:Y:S01]  /*0570*/  LDG.E R6, desc[UR16][R8.64+0xc] ;  /* 0x00000c1008067981 */ /* 0x000ea2000c1e1900 */
[----:B------:R-:W-:Y:S01]  /*0580*/  UIADD3 UR4, UPT, UPT, UR4, 0x8, URZ ;  /* 0x0000000804047890 */ /* 0x000fe2000fffe0ff */
[----:B------:R-:W-:-:S03]  /*0590*/  MOV R11, UR18 ;  /* 0x00000012000b7c02 */ /* 0x000fc60008000f00 */
[----:B------:R-:W-:Y:S01]  /*05a0*/  UISETP.NE.AND UP0, UPT, UR4, URZ, UPT ;  /* 0x000000ff0400728c */ /* 0x000fe2000bf05270 */
[----:B------:R-:W-:Y:S01]  /*05b0*/  LEA R4, R11, R4, 0x3 ;  /* 0x000000040b047211 */ /* 0x000fe200078e18ff */
[----:B--2---:R-:W-:Y:S01]  /*05c0*/  FFMA R7, R6, R12, R19 ;  /* 0x0000000c06077223 */ /* 0x004fe20000000013 */
[----:B------:R-:W-:-:S04]  /*05d0*/  IADD3 R6, P0, PT, R8, 0x20, RZ ;  /* 0x0000002008067810 */ /* 0x000fc80007f1e0ff */
[----:B------:R1:W-:Y:S01]  /*05e0*/  STG.E desc[UR16][R2.64], R7 ;  /* 0x0000000702007986 */ /* 0x0003e2000c101910 */
[----:B------:R-:W-:Y:S01]  /*05f0*/  IADD3.X R9, PT, PT, RZ, R9, RZ, P0, !PT ;  /* 0x00000009ff097210 */ /* 0x000fe200007fe4ff */
[----:B------:R-:W-:Y:S07]  /*0600*/  BRA.U UP0, `(.L_x_1) ;  /* 0xfffffffd00147547 */ /* 0x000fee000b83ffff */
[----:B------:R-:W-:-:S06]  /*0610*/  ULOP3.LUT UR4, UR18, 0x7ffffff8, URZ, 0xc0, !UPT ;  /* 0x7ffffff812047892 */ /* 0x000fcc000f8ec0ff */
[----:B------:R-:W-:-:S07]  /*0620*/  MOV R4, UR4 ;  /* 0x0000000400047c02 */ /* 0x000fce0008000f00 */
.L_x_0:
[----:B------:R-:W-:-:S06]  /*0630*/  ULOP3.LUT UR4, UR18, 0x7, URZ, 0xc0, !UPT ;  /* 0x0000000712047892 */ /* 0x000fcc000f8ec0ff */
[----:B------:R-:W-:-:S13]  /*0640*/  ISETP.NE.AND P0, PT, RZ, UR4, PT ;  /* 0x00000004ff007c0c */ /* 0x000fda000bf05270 */
[----:B------:R-:W-:Y:S05]  /*0650*/  @!P0 EXIT ;  /* 0x000000000000894d */ /* 0x000fea0003800000 */
[----:B------:R-:W-:Y:S02]  /*0660*/  UISETP.GE.U32.AND UP0, UPT, UR4, 0x4, UPT ;  /* 0x000000040400788c */ /* 0x000fe4000bf06070 */
[----:B------:R-:W-:-:S07]  /*0670*/  ULOP3.LUT UR4, UR18, 0x3, URZ, 0xc0, !UPT ;  /* 0x0000000312047892 */ /* 0x000fce000f8ec0ff */
[----:B------:R-:W-:Y:S05]  /*0680*/  BRA.U !UP0, `(.L_x_2) ;  /* 0x0000000108887547 */ /* 0x000fea000b800000 */
[----:B------:R-:W0:Y:S01]  /*0690*/  LDC.64 R10, c[0x0][0x380] ;  /* 0x0000e000ff0a7b82 */ /* 0x000e220000000a00 */
[----:B------:R-:W-:Y:S01]  /*06a0*/  IADD3 R9, PT, PT, R5, R4, RZ ;  /* 0x0000000405097210 */ /* 0x000fe20007ffe0ff */
[----:B------:R-:W-:Y:S01]  /*06b0*/  IMAD R15, R4, UR18, R0 ;  /* 0x00000012040f7c24 */ /* 0x000fe2000f8e0200 */
[----:B------:R-:W2:Y:S05]  /*06c0*/  LDCU.64 UR6, c[0x0][0x380] ;  /* 0x00007000ff0677ac */ /* 0x000eaa0008000a00 */
[----:B------:R-:W3:Y:S01]  /*06d0*/  LDC.64 R12, c[0x0][0x388] ;  /* 0x0000e200ff0c7b82 */ /* 0x000ee20000000a00 */
[----:B0-----:R-:W-:-:S06]  /*06e0*/  IMAD.WIDE.U32 R10, R9, 0x4, R10 ;  /* 0x00000004090a7825 */ /* 0x001fcc00078e000a */
[----:B------:R-:W4:Y:S01]  /*06f0*/  LDG.E R10, desc[UR16][R10.64] ;  /* 0x000000100a0a7981 */ /* 0x000f22000c1e1900 */
[----:B---3--:R-:W-:-:S05]  /*0700*/  IMAD.WIDE R12, R15, 0x4, R12 ;  /* 0x000000040f0c7825 */ /* 0x008fca00078e020c */
[----:B------:R-:W4:Y:S01]  /*0710*/  LDG.E R6, desc[UR16][R12.64] ;  /* 0x000000100c067981 */ /* 0x000f22000c1e1900 */
[----:B------:R-:W-:Y:S01]  /*0720*/  IADD3 R9, P0, PT, R5, R4, RZ ;  /* 0x0000000405097210 */ /* 0x000fe20007f1e0ff */
[----:B-1----:R-:W-:-:S03]  /*0730*/  IMAD.U32 R17, RZ, RZ, UR18 ;  /* 0x00000012ff117e24 */ /* 0x002fc6000f8e00ff */
[----:B------:R-:W-:Y:S02]  /*0740*/  IADD3.X R14, PT, PT, RZ, RZ, RZ, P0, !PT ;  /* 0x000000ffff0e7210 */ /* 0x000fe400007fe4ff */
[----:B--2---:R-:W-:-:S04]  /*0750*/  LEA R8, P0, R9, UR6, 0x2 ;  /* 0x0000000609087c11 */ /* 0x004fc8000f8010ff */
[----:B------:R-:W-:Y:S01]  /*0760*/  LEA.HI.X R9, R9, UR7, R14, 0x2, P0 ;  /* 0x0000000709097c11 */ /* 0x000fe200080f140e */
[----:B----45:R-:W-:Y:S01]  /*0770*/  FFMA R15, R10, R6, R7 ;  /* 0x000000060a0f7223 */ /* 0x030fe20000000007 */
[----:B------:R-:W-:-:S04]  /*0780*/  IMAD.WIDE.U32 R6, R17, 0x4, R12 ;  /* 0x0000000411067825 */ /* 0x000fc800078e000c */
[----:B------:R0:W-:Y:S04]  /*0790*/  STG.E desc[UR16][R2.64], R15 ;  /* 0x0000000f02007986 */ /* 0x0001e8000c101910 */
[----:B------:R-:W2:Y:S04]  /*07a0*/  LDG.E R11, desc[UR16][R6.64] ;  /* 0x00000010060b7981 */ /* 0x000ea8000c1e1900 */
[----:B------:R-:W2:Y:S01]  /*07b0*/  LDG.E R10, desc[UR16][R8.64+0x4] ;  /* 0x00000410080a7981 */ /* 0x000ea2000c1e1900 */
[----:B------:R-:W-:Y:S01]  /*07c0*/  MOV R13, UR18 ;  /* 0x00000012000d7c02 */ /* 0x000fe20008000f00 */
[----:B--2---:R-:W-:-:S04]  /*07d0*/  FFMA R17, R10, R11, R15 ;  /* 0x0000000b0a117223 */ /* 0x004fc8000000000f */
[----:B------:R-:W-:Y:S01]  /*07e0*/  IMAD.WIDE.U32 R10, R13, 0x4, R6 ;  /* 0x000000040d0a7825 */ /* 0x000fe200078e0006 */
        /* <DEDUP_REMOVED lines=9> */
[----:B------:R-:W-:Y:S01]  /*0880*/  IADD3 R4, PT, PT, R4, 0x4, RZ ;  /* 0x0000000404047810 */ /* 0x000fe20007ffe0ff */
[----:B--2---:R-:W-:-:S05]  /*0890*/  FFMA R7, R6, R12, R19 ;  /* 0x0000000c06077223 */ /* 0x004fca0000000013 */
[----:B------:R0:W-:Y:S02]  /*08a0*/  STG.E desc[UR16][R2.64], R7 ;  /* 0x0000000702007986 */ /* 0x0001e4000c101910 */
.L_x_2:
[----:B------:R-:W-:-:S13]  /*08b0*/  ISETP.NE.AND P0, PT, RZ, UR4, PT ;  /* 0x00000004ff007c0c */ /* 0x000fda000bf05270 */
[----:B------:R-:W-:Y:S05]  /*08c0*/  @!P0 EXIT ;  /* 0x000000000000894d */ /* 0x000fea0003800000 */
[----:B------:R-:W-:-:S09]  /*08d0*/  UISETP.NE.AND UP0, UPT, UR4, 0x1, UPT ;  /* 0x000000010400788c */ /* 0x000fd2000bf05270 */
[----:B------:R-:W-:Y:S05]  /*08e0*/  BRA.U !UP0, `(.L_x_3) ;  /* 0x0000000108587547 */ /* 0x000fea000b800000 */
[----:B------:R-:W2:Y:S01]  /*08f0*/  LDC.64 R8, c[0x0][0x380] ;  /* 0x0000e000ff087b82 */ /* 0x000ea20000000a00 */
[----:B------:R-:W-:Y:S01]  /*0900*/  IADD3 R11, PT, PT, R5, R4, RZ ;  /* 0x00000004050b7210 */ /* 0x000fe20007ffe0ff */
[----:B0-----:R-:W-:Y:S01]  /*0910*/  IMAD R15, R4, UR18, R0 ;  /* 0x00000012040f7c24 */ /* 0x001fe2000f8e0200 */
[----:B------:R-:W0:Y:S05]  /*0920*/  LDCU.64 UR4, c[0x0][0x380] ;  /* 0x00007000ff0477ac */ /* 0x000e2a0008000a00 */
[----:B------:R-:W3:Y:S01]  /*0930*/  LDC.64 R12, c[0x0][0x388] ;  /* 0x0000e200ff0c7b82 */ /* 0x000ee20000000a00 */
[----:B--2---:R-:W-:-:S06]  /*0940*/  IMAD.WIDE.U32 R10, R11, 0x4, R8 ;  /* 0x000000040b0a7825 */ /* 0x004fcc00078e0008 */
[----:B------:R-:W1:Y:S01]  /*0950*/  LDG.E R10, desc[UR16][R10.64] ;  /* 0x000000100a0a7981 */ /* 0x000e62000c1e1900 */
[----:B---3--:R-:W-:-:S05]  /*0960*/  IMAD.WIDE R12, R15, 0x4, R12 ;  /* 0x000000040f0c7825 */ /* 0x008fca00078e020c */
[----:B------:R-:W1:Y:S01]  /*0970*/  LDG.E R6, desc[UR16][R12.64] ;  /* 0x000000100c067981 */ /* 0x000e62000c1e1900 */
[----:B------:R-:W-:Y:S02]  /*0980*/  IADD3 R9, P0, PT, R5, R4, RZ ;  /* 0x0000000405097210 */ /* 0x000fe40007f1e0ff */
[----:B------:R-:W-:Y:S02]  /*0990*/  MOV R15, UR18 ;  /* 0x00000012000f7c02 */ /* 0x000fe40008000f00 */
[----:B------:R-:W-:Y:S02]  /*09a0*/  IADD3.X R14, PT, PT, RZ, RZ, RZ, P0, !PT ;  /* 0x000000ffff0e7210 */ /* 0x000fe400007fe4ff */
[----:B0-----:R-:W-:-:S04]  /*09b0*/  LEA R8, P0, R9, UR4, 0x2 ;  /* 0x0000000409087c11 */ /* 0x001fc8000f8010ff */
[----:B------:R-:W-:Y:S01]  /*09c0*/  LEA.HI.X R9, R9, UR5, R14, 0x2, P0 ;  /* 0x0000000509097c11 */ /* 0x000fe200080f140e */
[----:B------:R-:W-:-:S04]  /*09d0*/  IMAD.WIDE.U32 R14, R15, 0x4, R12 ;  /* 0x000000040f0e7825 */ /* 0x000fc800078e000c */
[----:B-1---5:R-:W-:-:S05]  /*09e0*/  FFMA R17, R10, R6, R7 ;  /* 0x000000060a117223 */ /* 0x022fca0000000007 */
[----:B------:R2:W-:Y:S04]  /*09f0*/  STG.E desc[UR16][R2.64], R17 ;  /* 0x0000001102007986 */ /* 0x0005e8000c101910 */
[----:B------:R-:W3:Y:S04]  /*0a00*/  LDG.E R14, desc[UR16][R14.64] ;  /* 0x000000100e0e7981 */ /* 0x000ee8000c1e1900 */
[----:B------:R-:W3:Y:S01]  /*0a10*/  LDG.E R8, desc[UR16][R8.64+0x4] ;  /* 0x0000041008087981 */ /* 0x000ee2000c1e1900 */
[----:B------:R-:W-:Y:S01]  /*0a20*/  IADD3 R4, PT, PT, R4, 0x2, RZ ;  /* 0x0000000204047810 */ /* 0x000fe20007ffe0ff */
[----:B---3--:R-:W-:-:S05]  /*0a30*/  FFMA R7, R8, R14, R17 ;  /* 0x0000000e08077223 */ /* 0x008fca0000000011 */
[----:B------:R2:W-:Y:S02]  /*0a40*/  STG.E desc[UR16][R2.64], R7 ;  /* 0x0000000702007986 */ /* 0x0005e4000c101910 */
.L_x_3:
[----:B------:R-:W-:-:S04]  /*0a50*/  ULOP3.LUT UR4, UR18, 0x1, URZ, 0xc0, !UPT ;  /* 0x0000000112047892 */ /* 0x000fc8000f8ec0ff */
[----:B------:R-:W-:-:S06]  /*0a60*/  UISETP.NE.U32.AND UP0, UPT, UR4, 0x1, UPT ;  /* 0x000000010400788c */ /* 0x000fcc000bf05070 */
[----:B------:R-:W-:-:S13]  /*0a70*/  PLOP3.LUT P0, PT, PT, PT, UP0, 0x80, 0x8 ;  /* 0x000000000008781c */ /* 0x000fda0003f0f008 */
[----:B------:R-:W-:Y:S05]  /*0a80*/  @P0 EXIT ;  /* 0x000000000000094d */ /* 0x000fea0003800000 */
[----:B------:R-:W3:Y:S01]  /*0a90*/  LDC.64 R8, c[0x0][0x380] ;  /* 0x0000e000ff087b82 */ /* 0x000ee20000000a00 */
[----:B------:R-:W-:Y:S01]  /*0aa0*/  IADD3 R5, PT, PT, R5, R4, RZ ;  /* 0x0000000405057210 */ /* 0x000fe20007ffe0ff */
[----:B------:R-:W-:-:S06]  /*0ab0*/  IMAD R13, R4, UR18, R0 ;  /* 0x00000012040d7c24 */ /* 0x000fcc000f8e0200 */
[----:B------:R-:W4:Y:S01]  /*0ac0*/  LDC.64 R10, c[0x0][0x388] ;  /* 0x0000e200ff0a7b82 */ /* 0x000f220000000a00 */
[----:B---3--:R-:W-:-:S06]  /*0ad0*/  IMAD.WIDE.U32 R4, R5, 0x4, R8 ;  /* 0x0000000405047825 */ /* 0x008fcc00078e0008 */
[----:B------:R-:W0:Y:S01]  /*0ae0*/  LDG.E R4, desc[UR16][R4.64] ;  /* 0x0000001004047981 */ /* 0x000e22000c1e1900 */
[----:B----4-:R-:W-:-:S06]  /*0af0*/  IMAD.WIDE R8, R13, 0x4, R10 ;  /* 0x000000040d087825 */ /* 0x010fcc00078e020a */
[----:B------:R-:W0:Y:S02]  /*0b00*/  LDG.E R8, desc[UR16][R8.64] ;  /* 0x0000001008087981 */ /* 0x000e24000c1e1900 */
[----:B012--5:R-:W-:-:S05]  /*0b10*/  FFMA R7, R4, R8, R7 ;  /* 0x0000000804077223 */ /* 0x027fca0000000007 */
[----:B------:R-:W-:Y:S01]  /*0b20*/  STG.E desc[UR16][R2.64], R7 ;  /* 0x0000000702007986 */ /* 0x000fe2000c101910 */
[----:B------:R-:W-:Y:S05]  /*0b30*/  EXIT ;  /* 0x000000000000794d */ /* 0x000fea0003800000 */
.L_x_4:
[----:B------:R-:W-:-:S00]  /*0b40*/  BRA `(.L_x_4) ;  /* 0xfffffffc00fc7947 */ /* 0x000fc0000383ffff */
[----:B------:R-:W-:-:S00]  /*0b50*/  NOP ;  /* 0x0000000000007918 */ /* 0x000fc00000000000 */
        /* <DEDUP_REMOVED lines=10> */
.L_x_6:


//--------------------- .text._Z13cudaMatrixAddPfS_S_ii --------------------------
	.section	.text._Z13cudaMatrixAddPfS_S_ii,"ax",@progbits
	.align	128
        .global         _Z13cudaMatrixAddPfS_S_ii
        .type           _Z13cudaMatrixAddPfS_S_ii,@function
        .size           _Z13cudaMatrixAddPfS_S_ii,(.L_x_7 - _Z13cudaMatrixAddPfS_S_ii)
        .other          _Z13cudaMatrixAddPfS_S_ii,@"STO_CUDA_ENTRY STV_DEFAULT"
_Z13cudaMatrixAddPfS_S_ii:
.text._Z13cudaMatrixAddPfS_S_ii:
[----:B------:R-:W-:Y:S01]  /*0000*/  LDC R1, c[0x0][0x37c] ;  /* 0x0000df00ff017b82 */ /* 0x000fe20000000800 */
[----:B------:R-:W0:Y:S07]  /*0010*/  S2R R2, SR_TID.X ;  /* 0x0000000000027919 */ /* 0x000e2e0000002100 */
[----:B------:R-:W1:Y:S01]  /*0020*/  LDC R0, c[0x0][0x364] ;  /* 0x0000d900ff007b82 */ /* 0x000e620000000800 */
[----:B------:R-:W2:Y:S01]  /*0030*/  LDCU.64 UR6, c[0x0][0x398] ;  /* 0x00007300ff0677ac */ /* 0x000ea20008000a00 */
[----:B------:R-:W1:Y:S06]  /*0040*/  S2R R3, SR_TID.Y ;  /* 0x0000000000037919 */ /* 0x000e6c0000002200 */
[----:B------:R-:W0:Y:S08]  /*0050*/  S2UR UR5, SR_CTAID.X ;  /* 0x00000000000579c3 */ /* 0x000e300000002500 */
[----:B------:R-:W0:Y:S08]  /*0060*/  LDC R7, c[0x0][0x360] ;  /* 0x0000d800ff077b82 */ /* 0x000e300000000800 */
[----:B------:R-:W1:Y:S01]  /*0070*/  S2UR UR4, SR_CTAID.Y ;  /* 0x00000000000479c3 */ /* 0x000e620000002600 */
[----:B0-----:R-:W-:-:S05]  /*0080*/  IMAD R7, R7, UR5, R2 ;  /* 0x0000000507077c24 */ /* 0x001fca000f8e0202 */
[----:B--2---:R-:W-:Y:S01]  /*0090*/  ISETP.GE.AND P0, PT, R7, UR7, PT ;  /* 0x0000000707007c0c */ /* 0x004fe2000bf06270 */
[----:B-1----:R-:W-:-:S05]  /*00a0*/  IMAD R0, R0, UR4, R3 ;  /* 0x0000000400007c24 */ /* 0x002fca000f8e0203 */
[----:B------:R-:W-:-:S13]  /*00b0*/  ISETP.GE.OR P0, PT, R0, UR6, P0 ;  /* 0x0000000600007c0c */ /* 0x000fda0008706670 */
[----:B------:R-:W-:Y:S05]  /*00c0*/  @P0 EXIT ;  /* 0x000000000000094d */ /* 0x000fea0003800000 */
[----:B------:R-:W0:Y:S01]  /*00d0*/  LDC.64 R2, c[0x0][0x380] ;  /* 0x0000e000ff027b82 */ /* 0x000e220000000a00 */
[----:B------:R-:W1:Y:S01]  /*00e0*/  LDCU.64 UR4, c[0x0][0x358] ;  /* 0x00006b00ff0477ac */ /* 0x000e620008000a00 */
[----:B------:R-:W-:-:S06]  /*00f0*/  IMAD R9, R0, UR7, R7 ;  /* 0x0000000700097c24 */ /* 0x000fcc000f8e0207 */
[----:B------:R-:W2:Y:S08]  /*0100*/  LDC.64 R4, c[0x0][0x388] ;  /* 0x0000e200ff047b82 */ /* 0x000eb00000000a00 */
[----:B------:R-:W3:Y:S01]  /*0110*/  LDC.64 R6, c[0x0][0x390] ;  /* 0x0000e400ff067b82 */ /* 0x000ee20000000a00 */
[----:B0-----:R-:W-:-:S06]  /*0120*/  IMAD.WIDE R2, R9, 0x4, R2 ;  /* 0x0000000409027825 */ /* 0x001fcc00078e0202 */
[----:B-1----:R-:W4:Y:S01]  /*0130*/  LDG.E R2, desc[UR4][R2.64] ;  /* 0x0000000402027981 */ /* 0x002f22000c1e1900 */
[----:B--2---:R-:W-:-:S06]  /*0140*/  IMAD.WIDE R4, R9, 0x4, R4 ;  /* 0x0000000409047825 */ /* 0x004fcc00078e0204 */
[----:B------:R-:W4:Y:S01]  /*0150*/  LDG.E R5, desc[UR4][R4.64] ;  /* 0x0000000404057981 */ /* 0x000f22000c1e1900 */
[----:B---3--:R-:W-:-:S04]  /*0160*/  IMAD.WIDE R6, R9, 0x4, R6 ;  /* 0x0000000409067825 */ /* 0x008fc800078e0206 */
[----:B----4-:R-:W-:-:S05]  /*0170*/  FADD R9, R2, R5 ;  /* 0x0000000502097221 */ /* 0x010fca0000000000 */
[----:B------:R-:W-:Y:S01]  /*0180*/  STG.E desc[UR4][R6.64], R9 ;  /* 0x0000000906007986 */ /* 0x000fe2000c101904 */
[----:B------:R-:W-:Y:S05]  /*0190*/  EXIT ;  /* 0x000000000000794d */ /* 0x000fea0003800000 */
.L_x_5:
        /* <DEDUP_REMOVED lines=14> */
.L_x_7:


//--------------------- .nv.shared.reserved.0     --------------------------
	.section	.nv.shared.reserved.0,"aw",@nobits
	.weak		__nv_reservedSMEM_offset_0_alias
	.size		__nv_reservedSMEM_offset_0_alias, 0, 64
	.other		__nv_reservedSMEM_offset_0_alias,@"STO_CUDA_RESERVED_SHARED STV_DEFAULT"
__nv_reservedSMEM_offset_0_alias:
	.zero		0
	.zero		64


//--------------------- .nv.constant0._Z14cudaMatrixMultPfS_S_i --------------------------
	.section	.nv.constant0._Z14cudaMatrixMultPfS_S_i,"a",@progbits
	.sectionflags	@""
	.align	4
.nv.constant0._Z14cudaMatrixMultPfS_S_i:
	.zero		924


//--------------------- .nv.constant0._Z13cudaMatrixAddPfS_S_ii --------------------------
	.section	.nv.constant0._Z13cudaMatrixAddPfS_S_ii,"a",@progbits
	.sectionflags	@""
	.align	4
.nv.constant0._Z13cudaMatrixAddPfS_S_ii:
	.zero		928


//--------------------- SYMBOLS --------------------------

	.type		.nv.reservedSmem.offset0,@object
	.size		.nv.reservedSmem.offset0,0x4
